	.headerflags	@"EF_CUDA_TEXMODE_UNIFIED EF_CUDA_64BIT_ADDRESS EF_CUDA_ACCELERATORS EF_CUDA_SM90 EF_CUDA_VIRTUAL_SM(EF_CUDA_SM90)"
	.elftype	@"ET_EXEC"


//--------------------- .nv.info                  --------------------------
	.section	.nv.info,"",@"SHT_CUDA_INFO"
	.align	4


	//----- nvinfo : EIATTR_REGCOUNT
	.align		4
        /*0000*/ 	.byte	0x04, 0x2f
        /*0002*/ 	.short	(.L_1 - .L_0)
	.align		4
.L_0:
        /*0004*/ 	.word	index@(triton_poi_fused_convolution_17)
        /*0008*/ 	.word	0x00000012


	//----- nvinfo : EIATTR_MIN_STACK_SIZE
	.align		4
.L_1:
        /*000c*/ 	.byte	0x04, 0x12
        /*000e*/ 	.short	(.L_3 - .L_2)
	.align		4
.L_2:
        /*0010*/ 	.word	index@(triton_poi_fused_convolution_17)
        /*0014*/ 	.word	0x00000000


	//----- nvinfo : EIATTR_FRAME_SIZE
	.align		4
.L_3:
        /*0018*/ 	.byte	0x04, 0x11
        /*001a*/ 	.short	(.L_5 - .L_4)
	.align		4
.L_4:
        /*001c*/ 	.word	index@(triton_poi_fused_convolution_17)
        /*0020*/ 	.word	0x00000000


	//----- nvinfo : EIATTR_MIN_STACK_SIZE
	.align		4
.L_5:
        /*0024*/ 	.byte	0x04, 0x12
        /*0026*/ 	.short	(.L_7 - .L_6)
	.align		4
.L_6:
        /*0028*/ 	.word	index@(triton_poi_fused_convolution_17)
        /*002c*/ 	.word	0x00000000
.L_7:


//--------------------- .nv.info.triton_poi_fused_convolution_17 --------------------------
	.section	.nv.info.triton_poi_fused_convolution_17,"",@"SHT_CUDA_INFO"
	.sectionflags	@""
	.align	4


	//----- nvinfo : EIATTR_CUDA_API_VERSION
	.align		4
        /*0000*/ 	.byte	0x04, 0x37
        /*0002*/ 	.short	(.L_9 - .L_8)
.L_8:
        /*0004*/ 	.word	0x0000007c


	//----- nvinfo : EIATTR_KPARAM_INFO
	.align		4
.L_9:
        /*0008*/ 	.byte	0x04, 0x17
        /*000a*/ 	.short	(.L_11 - .L_10)
.L_10:
        /*000c*/ 	.word	0x00000000
        /*0010*/ 	.short	0x0002
        /*0012*/ 	.short	0x0010
        /*0014*/ 	.byte	0x00, 0xf0, 0x11, 0x00


	//----- nvinfo : EIATTR_KPARAM_INFO
	.align		4
.L_11:
        /*0018*/ 	.byte	0x04, 0x17
        /*001a*/ 	.short	(.L_13 - .L_12)
.L_12:
        /*001c*/ 	.word	0x00000000
        /*0020*/ 	.short	0x0001
        /*0022*/ 	.short	0x0008
        /*0024*/ 	.byte	0x00, 0xf4, 0x21, 0x00


	//----- nvinfo : EIATTR_KPARAM_INFO
	.align		4
.L_13:
        /*0028*/ 	.byte	0x04, 0x17
        /*002a*/ 	.short	(.L_15 - .L_14)
.L_14:
        /*002c*/ 	.word	0x00000000
        /*0030*/ 	.short	0x0000
        /*0032*/ 	.short	0x0000
        /*0034*/ 	.byte	0x00, 0xf4, 0x21, 0x00


	//----- nvinfo : EIATTR_SPARSE_MMA_MASK
	.align		4
.L_15:
        /*0038*/ 	.byte	0x03, 0x50
        /*003a*/ 	.short	0x0000


	//----- nvinfo : EIATTR_MAXREG_COUNT
	.align		4
        /*003c*/ 	.byte	0x03, 0x1b
        /*003e*/ 	.short	0x00ff


	//----- nvinfo : EIATTR_EXIT_INSTR_OFFSETS
	.align		4
        /*0040*/ 	.byte	0x04, 0x1c
        /*0042*/ 	.short	(.L_17 - .L_16)


	//   ....[0]....
.L_16:
        /*0044*/ 	.word	0x000001d0


	//----- nvinfo : EIATTR_REQNTID
	.align		4
.L_17:
        /*0048*/ 	.byte	0x04, 0x10
        /*004a*/ 	.short	(.L_19 - .L_18)
.L_18:
        /*004c*/ 	.word	0x00000080
        /*0050*/ 	.word	0x00000001
        /*0054*/ 	.word	0x00000001


	//----- nvinfo : EIATTR_CBANK_PARAM_SIZE
	.align		4
.L_19:
        /*0058*/ 	.byte	0x03, 0x19
        /*005a*/ 	.short	0x0014


	//----- nvinfo : EIATTR_PARAM_CBANK
	.align		4
        /*005c*/ 	.byte	0x04, 0x0a
        /*005e*/ 	.short	(.L_21 - .L_20)
	.align		4
.L_20:
        /*0060*/ 	.word	index@(.nv.constant0.triton_poi_fused_convolution_17)
        /*0064*/ 	.short	0x0210
        /*0066*/ 	.short	0x0014


	//----- nvinfo : EIATTR_SW_WAR
	.align		4
.L_21:
        /*0068*/ 	.byte	0x04, 0x36
        /*006a*/ 	.short	(.L_23 - .L_22)
.L_22:
        /*006c*/ 	.word	0x00000008
.L_23:


//--------------------- .nv.callgraph             --------------------------
	.section	.nv.callgraph,"",@"SHT_CUDA_CALLGRAPH"
	.align	4
	.sectionentsize	8
	.align		4
        /*0000*/ 	.word	0x00000000
	.align		4
        /*0004*/ 	.word	0xffffffff
	.align		4
        /*0008*/ 	.word	0x00000000
	.align		4
        /*000c*/ 	.word	0xfffffffe
	.align		4
        /*0010*/ 	.word	0x00000000
	.align		4
        /*0014*/ 	.word	0xfffffffd
	.align		4
        /*0018*/ 	.word	0x00000000
	.align		4
        /*001c*/ 	.word	0xfffffffc


//--------------------- .text.triton_poi_fused_convolution_17 --------------------------
	.section	.text.triton_poi_fused_convolution_17,"ax",@progbits
	.align	128
        .global         triton_poi_fused_convolution_17
        .type           triton_poi_fused_convolution_17,@function
        .size           triton_poi_fused_convolution_17,(.L_x_1 - triton_poi_fused_convolution_17)
        .other          triton_poi_fused_convolution_17,@"STO_CUDA_ENTRY STV_DEFAULT"
triton_poi_fused_convolution_17:
.text.triton_poi_fused_convolution_17:
[----:B------:R-:W-:Y:S01]  /*0000*/  LDC R1, c[0x0][0x28] ;  /* 0x00000a00ff017b82 */ /* 0x000fe20000000800 */
[----:B------:R-:W1:Y:S07]  /*0010*/  S2R R0, SR_TID.X ;  /* 0x0000000000007919 */ /* 0x000e6e0000002100 */
[----:B------:R-:W2:Y:S01]  /*0020*/  LDC.64 R4, c[0x0][0x218] ;  /* 0x00008600ff047b82 */ /* 0x000ea20000000a00 */
[----:B------:R-:W-:Y:S01]  /*0030*/  ULDC.64 UR4, c[0x0][0x208] ;  /* 0x0000820000047ab9 */ /* 0x000fe20000000a00 */
[----:B------:R-:W3:Y:S06]  /*0040*/  S2R R7, SR_CTAID.X ;  /* 0x0000000000077919 */ /* 0x000eec0000002500 */
[----:B------:R-:W4:Y:S01]  /*0050*/  LDC.64 R2, c[0x0][0x210] ;  /* 0x00008400ff027b82 */ /* 0x000f220000000a00 */
[----:B-1----:R-:W-:-:S04]  /*0060*/  SHF.L.U32 R0, R0, 0x2, RZ ;  /* 0x0000000200007819 */ /* 0x002fc800000006ff */
[----:B------:R-:W-:Y:S02]  /*0070*/  LOP3.LUT R0, R0, 0x1fc, RZ, 0xc0, !PT ;  /* 0x000001fc00007812 */ /* 0x000fe400078ec0ff */
[----:B---3--:R-:W-:Y:S02]  /*0080*/  SHF.R.S32.HI R6, RZ, 0x15, R7 ;  /* 0x00000015ff067819 */ /* 0x008fe40000011407 */
[----:B------:R-:W-:Y:S02]  /*0090*/  LEA R7, R7, R0, 0xa ;  /* 0x0000000007077211 */ /* 0x000fe400078e50ff */
[----:B------:R-:W-:-:S03]  /*00a0*/  SGXT R0, R6, 0x1 ;  /* 0x000000010600781a */ /* 0x000fc60000000200 */
[----:B----4-:R-:W-:Y:S01]  /*00b0*/  IMAD.WIDE R2, R7, 0x4, R2 ;  /* 0x0000000407027825 */ /* 0x010fe200078e0202 */
[----:B------:R-:W-:-:S04]  /*00c0*/  LEA.HI R0, R0, R7, RZ, 0x8 ;  /* 0x0000000700007211 */ /* 0x000fc800078f40ff */
[----:B------:R-:W-:Y:S01]  /*00d0*/  LOP3.LUT R0, R0, 0xffffff00, RZ, 0xc0, !PT ;  /* 0xffffff0000007812 */ /* 0x000fe200078ec0ff */
[----:B------:R-:W3:Y:S03]  /*00e0*/  LDG.E.128 R12, desc[UR4][R2.64+0x800] ;  /* 0x00080004020c7981 */ /* 0x000ee6000c1e1d00 */
[----:B------:R-:W-:-:S05]  /*00f0*/  IADD3 R9, R7, -R0, RZ ;  /* 0x8000000007097210 */ /* 0x000fca0007ffe0ff */
[----:B--2---:R-:W-:Y:S02]  /*0100*/  IMAD.WIDE R4, R9, 0x4, R4 ;  /* 0x0000000409047825 */ /* 0x004fe400078e0204 */
[----:B------:R-:W2:Y:S04]  /*0110*/  LDG.E.128 R8, desc[UR4][R2.64] ;  /* 0x0000000402087981 */ /* 0x000ea8000c1e1d00 */
[----:B------:R-:W2:Y:S02]  /*0120*/  LDG.E.EL.128 R4, desc[UR4][R4.64] ;  /* 0x0000000404047981 */ /* 0x000ea4000c2e1d00 */
[--C-:B--2---:R-:W-:Y:S01]  /*0130*/  FADD R8, R8, R4.reuse ;  /* 0x0000000408087221 */ /* 0x104fe20000000000 */
[----:B---3--:R-:W-:Y:S01]  /*0140*/  FADD R12, R12, R4 ;  /* 0x000000040c0c7221 */ /* 0x008fe20000000000 */
[--C-:B------:R-:W-:Y:S01]  /*0150*/  FADD R9, R9, R5.reuse ;  /* 0x0000000509097221 */ /* 0x100fe20000000000 */
[----:B------:R-:W-:Y:S01]  /*0160*/  FADD R13, R13, R5 ;  /* 0x000000050d0d7221 */ /* 0x000fe20000000000 */
[--C-:B------:R-:W-:Y:S01]  /*0170*/  FADD R10, R10, R6.reuse ;  /* 0x000000060a0a7221 */ /* 0x100fe20000000000 */
[----:B------:R-:W-:Y:S01]  /*0180*/  FADD R14, R14, R6 ;  /* 0x000000060e0e7221 */ /* 0x000fe20000000000 */
[--C-:B------:R-:W-:Y:S01]  /*0190*/  FADD R11, R11, R7.reuse ;  /* 0x000000070b0b7221 */ /* 0x100fe20000000000 */
[----:B------:R-:W-:-:S04]  /*01a0*/  FADD R15, R15, R7 ;  /* 0x000000070f0f7221 */ /* 0x000fc80000000000 */
[----:B------:R-:W-:Y:S04]  /*01b0*/  STG.E.128 desc[UR4][R2.64], R8 ;  /* 0x0000000802007986 */ /* 0x000fe8000c101d04 */
[----:B------:R-:W-:Y:S01]  /*01c0*/  STG.E.128 desc[UR4][R2.64+0x800], R12 ;  /* 0x0008000c02007986 */ /* 0x000fe2000c101d04 */
[----:B------:R-:W-:Y:S05]  /*01d0*/  EXIT ;  /* 0x000000000000794d */ /* 0x000fea0003800000 */
.L_x_0:
[----:B------:R-:W-:-:S00]  /*01e0*/  BRA `(.L_x_0) ;  /* 0xfffffffc00fc7947 */ /* 0x000fc0000383ffff */
[----:B------:R-:W-:-:S00]  /*01f0*/  NOP ;  /* 0x0000000000007918 */ /* 0x000fc00000000000 */
        /* <DEDUP_REMOVED lines=8> */
.L_x_1:


//--------------------- .nv.constant0.triton_poi_fused_convolution_17 --------------------------
	.section	.nv.constant0.triton_poi_fused_convolution_17,"a",@progbits
	.sectionflags	@""
	.align	4
.nv.constant0.triton_poi_fused_convolution_17:
	.zero		548
